	.headerflags	@"EF_CUDA_TEXMODE_UNIFIED EF_CUDA_64BIT_ADDRESS EF_CUDA_ACCELERATORS EF_CUDA_SM90 EF_CUDA_VIRTUAL_SM(EF_CUDA_SM90)"
	.elftype	@"ET_EXEC"


//--------------------- .nv.info                  --------------------------
	.section	.nv.info,"",@"SHT_CUDA_INFO"
	.align	4


	//----- nvinfo : EIATTR_REGCOUNT
	.align		4
        /*0000*/ 	.byte	0x04, 0x2f
        /*0002*/ 	.short	(.L_1 - .L_0)
	.align		4
.L_0:
        /*0004*/ 	.word	index@(triton_poi_fused_add_relu_0)
        /*0008*/ 	.word	0x00000010


	//----- nvinfo : EIATTR_MIN_STACK_SIZE
	.align		4
.L_1:
        /*000c*/ 	.byte	0x04, 0x12
        /*000e*/ 	.short	(.L_3 - .L_2)
	.align		4
.L_2:
        /*0010*/ 	.word	index@(triton_poi_fused_add_relu_0)
        /*0014*/ 	.word	0x00000000


	//----- nvinfo : EIATTR_FRAME_SIZE
	.align		4
.L_3:
        /*0018*/ 	.byte	0x04, 0x11
        /*001a*/ 	.short	(.L_5 - .L_4)
	.align		4
.L_4:
        /*001c*/ 	.word	index@(triton_poi_fused_add_relu_0)
        /*0020*/ 	.word	0x00000000


	//----- nvinfo : EIATTR_MIN_STACK_SIZE
	.align		4
.L_5:
        /*0024*/ 	.byte	0x04, 0x12
        /*0026*/ 	.short	(.L_7 - .L_6)
	.align		4
.L_6:
        /*0028*/ 	.word	index@(triton_poi_fused_add_relu_0)
        /*002c*/ 	.word	0x00000000
.L_7:


//--------------------- .nv.info.triton_poi_fused_add_relu_0 --------------------------
	.section	.nv.info.triton_poi_fused_add_relu_0,"",@"SHT_CUDA_INFO"
	.sectionflags	@""
	.align	4


	//----- nvinfo : EIATTR_CUDA_API_VERSION
	.align		4
        /*0000*/ 	.byte	0x04, 0x37
        /*0002*/ 	.short	(.L_9 - .L_8)
.L_8:
        /*0004*/ 	.word	0x0000007c


	//----- nvinfo : EIATTR_KPARAM_INFO
	.align		4
.L_9:
        /*0008*/ 	.byte	0x04, 0x17
        /*000a*/ 	.short	(.L_11 - .L_10)
.L_10:
        /*000c*/ 	.word	0x00000000
        /*0010*/ 	.short	0x0003
        /*0012*/ 	.short	0x0018
        /*0014*/ 	.byte	0x00, 0xf0, 0x11, 0x00


	//----- nvinfo : EIATTR_KPARAM_INFO
	.align		4
.L_11:
        /*0018*/ 	.byte	0x04, 0x17
        /*001a*/ 	.short	(.L_13 - .L_12)
.L_12:
        /*001c*/ 	.word	0x00000000
        /*0020*/ 	.short	0x0002
        /*0022*/ 	.short	0x0010
        /*0024*/ 	.byte	0x00, 0xf4, 0x21, 0x00


	//----- nvinfo : EIATTR_KPARAM_INFO
	.align		4
.L_13:
        /*0028*/ 	.byte	0x04, 0x17
        /*002a*/ 	.short	(.L_15 - .L_14)
.L_14:
        /*002c*/ 	.word	0x00000000
        /*0030*/ 	.short	0x0001
        /*0032*/ 	.short	0x0008
        /*0034*/ 	.byte	0x00, 0xf4, 0x21, 0x00


	//----- nvinfo : EIATTR_KPARAM_INFO
	.align		4
.L_15:
        /*0038*/ 	.byte	0x04, 0x17
        /*003a*/ 	.short	(.L_17 - .L_16)
.L_16:
        /*003c*/ 	.word	0x00000000
        /*0040*/ 	.short	0x0000
        /*0042*/ 	.short	0x0000
        /*0044*/ 	.byte	0x00, 0xf4, 0x21, 0x00


	//----- nvinfo : EIATTR_SPARSE_MMA_MASK
	.align		4
.L_17:
        /*0048*/ 	.byte	0x03, 0x50
        /*004a*/ 	.short	0x0000


	//----- nvinfo : EIATTR_MAXREG_COUNT
	.align		4
        /*004c*/ 	.byte	0x03, 0x1b
        /*004e*/ 	.short	0x00ff


	//----- nvinfo : EIATTR_EXIT_INSTR_OFFSETS
	.align		4
        /*0050*/ 	.byte	0x04, 0x1c
        /*0052*/ 	.short	(.L_19 - .L_18)


	//   ....[0]....
.L_18:
        /*0054*/ 	.word	0x00000230


	//   ....[1]....
        /*0058*/ 	.word	0x00000250


	//----- nvinfo : EIATTR_REQNTID
	.align		4
.L_19:
        /*005c*/ 	.byte	0x04, 0x10
        /*005e*/ 	.short	(.L_21 - .L_20)
.L_20:
        /*0060*/ 	.word	0x00000080
        /*0064*/ 	.word	0x00000001
        /*0068*/ 	.word	0x00000001


	//----- nvinfo : EIATTR_CBANK_PARAM_SIZE
	.align		4
.L_21:
        /*006c*/ 	.byte	0x03, 0x19
        /*006e*/ 	.short	0x001c


	//----- nvinfo : EIATTR_PARAM_CBANK
	.align		4
        /*0070*/ 	.byte	0x04, 0x0a
        /*0072*/ 	.short	(.L_23 - .L_22)
	.align		4
.L_22:
        /*0074*/ 	.word	index@(.nv.constant0.triton_poi_fused_add_relu_0)
        /*0078*/ 	.short	0x0210
        /*007a*/ 	.short	0x001c


	//----- nvinfo : EIATTR_SW_WAR
	.align		4
.L_23:
        /*007c*/ 	.byte	0x04, 0x36
        /*007e*/ 	.short	(.L_25 - .L_24)
.L_24:
        /*0080*/ 	.word	0x00000008
.L_25:


//--------------------- .nv.callgraph             --------------------------
	.section	.nv.callgraph,"",@"SHT_CUDA_CALLGRAPH"
	.align	4
	.sectionentsize	8
	.align		4
        /*0000*/ 	.word	0x00000000
	.align		4
        /*0004*/ 	.word	0xffffffff
	.align		4
        /*0008*/ 	.word	0x00000000
	.align		4
        /*000c*/ 	.word	0xfffffffe
	.align		4
        /*0010*/ 	.word	0x00000000
	.align		4
        /*0014*/ 	.word	0xfffffffd
	.align		4
        /*0018*/ 	.word	0x00000000
	.align		4
        /*001c*/ 	.word	0xfffffffc


//--------------------- .text.triton_poi_fused_add_relu_0 --------------------------
	.section	.text.triton_poi_fused_add_relu_0,"ax",@progbits
	.align	128
        .global         triton_poi_fused_add_relu_0
        .type           triton_poi_fused_add_relu_0,@function
        .size           triton_poi_fused_add_relu_0,(.L_x_1 - triton_poi_fused_add_relu_0)
        .other          triton_poi_fused_add_relu_0,@"STO_CUDA_ENTRY STV_DEFAULT"
triton_poi_fused_add_relu_0:
.text.triton_poi_fused_add_relu_0:
[----:B------:R-:W0:Y:S02]  /*0000*/  LDC R1, c[0x0][0x28] ;  /* 0x00000a00ff017b82 */ /* 0x000e240000000800 */
[----:B------:R-:W1:Y:S01]  /*0010*/  S2R R0, SR_TID.X ;  /* 0x0000000000007919 */ /* 0x000e620000002100 */
[----:B------:R-:W2:Y:S01]  /*0020*/  LDC.64 R4, c[0x0][0x218] ;  /* 0x00008600ff047b82 */ /* 0x000ea20000000a00 */
[----:B------:R-:W-:Y:S01]  /*0030*/  CS2R R12, SRZ ;  /* 0x00000000000c7805 */ /* 0x000fe2000001ff00 */
[----:B------:R-:W-:Y:S01]  /*0040*/  ULDC.64 UR4, c[0x0][0x208] ;  /* 0x0000820000047ab9 */ /* 0x000fe20000000a00 */
[----:B------:R-:W3:Y:S05]  /*0050*/  S2R R9, SR_CTAID.X ;  /* 0x0000000000097919 */ /* 0x000eea0000002500 */
[----:B------:R-:W4:Y:S01]  /*0060*/  LDC.64 R2, c[0x0][0x210] ;  /* 0x00008400ff027b82 */ /* 0x000f220000000a00 */
[----:B-1----:R-:W-:Y:S01]  /*0070*/  IMAD.SHL.U32 R0, R0, 0x2, RZ ;  /* 0x0000000200007824 */ /* 0x002fe200078e00ff */
[----:B---3--:R-:W-:-:S04]  /*0080*/  SHF.R.S32.HI R6, RZ, 0x17, R9 ;  /* 0x00000017ff067819 */ /* 0x008fc80000011409 */
[----:B------:R-:W-:-:S05]  /*0090*/  LOP3.LUT R0, R0, 0xfe, RZ, 0xc0, !PT ;  /* 0x000000fe00007812 */ /* 0x000fca00078ec0ff */
[----:B------:R-:W-:Y:S01]  /*00a0*/  IMAD R9, R9, 0x100, R0 ;  /* 0x0000010009097824 */ /* 0x000fe200078e0200 */
[----:B------:R-:W-:-:S04]  /*00b0*/  SGXT R0, R6, 0x1 ;  /* 0x000000010600781a */ /* 0x000fc80000000200 */
[-C--:B------:R-:W-:Y:S02]  /*00c0*/  LEA.HI R6, R0, R9.reuse, RZ, 0x6 ;  /* 0x0000000900067211 */ /* 0x080fe400078f30ff */
[----:B------:R-:W-:Y:S02]  /*00d0*/  SHF.R.S32.HI R0, RZ, 0x1f, R9 ;  /* 0x0000001fff007819 */ /* 0x000fe40000011409 */
[----:B------:R-:W-:Y:S02]  /*00e0*/  LOP3.LUT R6, R6, 0xffffffc0, RZ, 0xc0, !PT ;  /* 0xffffffc006067812 */ /* 0x000fe400078ec0ff */
[----:B------:R-:W-:Y:S02]  /*00f0*/  LEA.HI R0, R0, R9, RZ, 0x8 ;  /* 0x0000000900007211 */ /* 0x000fe400078f40ff */
[C---:B------:R-:W-:Y:S01]  /*0100*/  ISETP.GE.AND P2, PT, R9.reuse, 0x400, PT ;  /* 0x000004000900780c */ /* 0x040fe20003f46270 */
[----:B------:R-:W-:Y:S01]  /*0110*/  IMAD.IADD R7, R9, 0x1, -R6 ;  /* 0x0000000109077824 */ /* 0x000fe200078e0a06 */
[----:B------:R-:W-:-:S02]  /*0120*/  SHF.R.S32.HI R6, RZ, 0x8, R0 ;  /* 0x00000008ff067819 */ /* 0x000fc40000011400 */
[----:B------:R-:W-:-:S03]  /*0130*/  LOP3.LUT R0, R0, 0xffffff00, RZ, 0xc0, !PT ;  /* 0xffffff0000007812 */ /* 0x000fc600078ec0ff */
[----:B------:R-:W-:Y:S02]  /*0140*/  IMAD R11, R6, 0x40, R7 ;  /* 0x00000040060b7824 */ /* 0x000fe400078e0207 */
[----:B------:R-:W-:Y:S02]  /*0150*/  IMAD.IADD R7, R9, 0x1, -R0 ;  /* 0x0000000109077824 */ /* 0x000fe400078e0a00 */
[----:B--2---:R-:W-:Y:S01]  /*0160*/  IMAD.WIDE R4, R11, 0x4, R4 ;  /* 0x000000040b047825 */ /* 0x004fe200078e0204 */
[----:B------:R-:W-:-:S03]  /*0170*/  CS2R R10, SRZ ;  /* 0x00000000000a7805 */ /* 0x000fc6000001ff00 */
[----:B----4-:R-:W-:Y:S01]  /*0180*/  IMAD.WIDE R2, R7, 0x4, R2 ;  /* 0x0000000407027825 */ /* 0x010fe200078e0202 */
[----:B------:R-:W2:Y:S01]  /*0190*/  @!P2 LDG.E.EL.64 R12, desc[UR4][R4.64] ;  /* 0x00000004040ca981 */ /* 0x000ea2000c2e1b00 */
[----:B------:R-:W1:Y:S03]  /*01a0*/  LDC.64 R6, c[0x0][0x220] ;  /* 0x00008800ff067b82 */ /* 0x000e660000000a00 */
[----:B------:R-:W2:Y:S01]  /*01b0*/  @!P2 LDG.E.EL.64 R10, desc[UR4][R2.64] ;  /* 0x00000004020aa981 */ /* 0x000ea2000c2e1b00 */
[----:B-1----:R-:W-:Y:S01]  /*01c0*/  IMAD.WIDE R6, R9, 0x4, R6 ;  /* 0x0000000409067825 */ /* 0x002fe200078e0206 */
[----:B--2---:R-:W-:-:S03]  /*01d0*/  FSETP.GEU.AND P0, PT, R10, -R12, PT ;  /* 0x8000000c0a00720b */ /* 0x004fc60003f0e000 */
[----:B------:R-:W-:Y:S01]  /*01e0*/  FADD R10, R12, R10 ;  /* 0x0000000a0c0a7221 */ /* 0x000fe20000000000 */
[----:B------:R-:W-:Y:S01]  /*01f0*/  FADD R0, R13, R11 ;  /* 0x0000000b0d007221 */ /* 0x000fe20000000000 */
[----:B------:R-:W-:-:S03]  /*0200*/  FSETP.GEU.AND P1, PT, R11, -R13, PT ;  /* 0x8000000d0b00720b */ /* 0x000fc60003f2e000 */
[----:B------:R-:W-:Y:S02]  /*0210*/  FSEL R10, R10, RZ, P0 ;  /* 0x000000ff0a0a7208 */ /* 0x000fe40000000000 */
[----:B------:R-:W-:Y:S01]  /*0220*/  FSEL R11, R0, RZ, P1 ;  /* 0x000000ff000b7208 */ /* 0x000fe20000800000 */
[----:B------:R-:W-:Y:S07]  /*0230*/  @P2 EXIT ;  /* 0x000000000000294d */ /* 0x000fee0003800000 */
[----:B------:R-:W-:Y:S01]  /*0240*/  STG.E.64 desc[UR4][R6.64], R10 ;  /* 0x0000000a06007986 */ /* 0x000fe2000c101b04 */
[----:B------:R-:W-:Y:S05]  /*0250*/  EXIT ;  /* 0x000000000000794d */ /* 0x000fea0003800000 */
.L_x_0:
[----:B------:R-:W-:-:S00]  /*0260*/  BRA `(.L_x_0) ;  /* 0xfffffffc00fc7947 */ /* 0x000fc0000383ffff */
[----:B------:R-:W-:-:S00]  /*0270*/  NOP ;  /* 0x0000000000007918 */ /* 0x000fc00000000000 */
        /* <DEDUP_REMOVED lines=8> */
.L_x_1:


//--------------------- .nv.constant0.triton_poi_fused_add_relu_0 --------------------------
	.section	.nv.constant0.triton_poi_fused_add_relu_0,"a",@progbits
	.sectionflags	@""
	.align	4
.nv.constant0.triton_poi_fused_add_relu_0:
	.zero		556
